//
// Generated by NVIDIA NVVM Compiler
//
// Compiler Build ID: CL-36424714
// Cuda compilation tools, release 13.0, V13.0.88
// Based on NVVM 20.0.0
//

.version 9.0
.target sm_100
.address_size 64

	// .globl	_Z18parallelCalculatorPfS_i
.const .align 4 .b8 d_commands[128];
.const .align 4 .b8 d_operands[128];

.visible .entry _Z18parallelCalculatorPfS_i(
	.param .u64 .ptr .align 1 _Z18parallelCalculatorPfS_i_param_0,
	.param .u64 .ptr .align 1 _Z18parallelCalculatorPfS_i_param_1,
	.param .u32 _Z18parallelCalculatorPfS_i_param_2
)
{
	.reg .pred 	%p<31>;
	.reg .b32 	%r<24>;
	.reg .b32 	%f<48>;
	.reg .b64 	%rd<30>;

	ld.param.u64 	%rd12, [_Z18parallelCalculatorPfS_i_param_0];
	ld.param.u64 	%rd11, [_Z18parallelCalculatorPfS_i_param_1];
	ld.param.u32 	%r11, [_Z18parallelCalculatorPfS_i_param_2];
	cvta.to.global.u64 	%rd13, %rd12;
	mov.u32 	%r12, %tid.x;
	mov.u32 	%r13, %ctaid.x;
	mov.u32 	%r14, %ntid.x;
	mad.lo.s32 	%r1, %r13, %r14, %r12;
	mul.wide.s32 	%rd14, %r1, 4;
	add.s64 	%rd15, %rd13, %rd14;
	ld.global.f32 	%f42, [%rd15];
	setp.lt.s32 	%p1, %r11, 1;
	@%p1 bra 	$L__BB0_52;
	and.b32  	%r2, %r11, 3;
	setp.lt.u32 	%p2, %r11, 4;
	mov.b32 	%r22, 0;
	@%p2 bra 	$L__BB0_40;
	and.b32  	%r22, %r11, 2147483644;
	mov.u64 	%rd18, d_commands;
	add.s64 	%rd27, %rd18, 8;
	mov.u64 	%rd19, d_operands;
	add.s64 	%rd26, %rd19, 8;
	neg.s32 	%r21, %r22;
$L__BB0_3:
	ld.const.u32 	%r16, [%rd27+-8];
	ld.const.f32 	%f3, [%rd26+-8];
	setp.gt.s32 	%p3, %r16, 1;
	@%p3 bra 	$L__BB0_7;
	setp.eq.s32 	%p6, %r16, 0;
	@%p6 bra 	$L__BB0_10;
	setp.eq.s32 	%p7, %r16, 1;
	@%p7 bra 	$L__BB0_6;
	bra.uni 	$L__BB0_12;
$L__BB0_6:
	sub.f32 	%f42, %f42, %f3;
	bra.uni 	$L__BB0_12;
$L__BB0_7:
	setp.eq.s32 	%p4, %r16, 2;
	@%p4 bra 	$L__BB0_11;
	setp.eq.s32 	%p5, %r16, 3;
	@%p5 bra 	$L__BB0_9;
	bra.uni 	$L__BB0_12;
$L__BB0_9:
	mul.f32 	%f42, %f42, %f3;
	bra.uni 	$L__BB0_12;
$L__BB0_10:
	add.f32 	%f42, %f42, %f3;
	bra.uni 	$L__BB0_12;
$L__BB0_11:
	div.rn.f32 	%f42, %f42, %f3;
$L__BB0_12:
	ld.const.u32 	%r17, [%rd27+-4];
	ld.const.f32 	%f9, [%rd26+-4];
	setp.gt.s32 	%p8, %r17, 1;
	@%p8 bra 	$L__BB0_16;
	setp.eq.s32 	%p11, %r17, 0;
	@%p11 bra 	$L__BB0_20;
	setp.eq.s32 	%p12, %r17, 1;
	@%p12 bra 	$L__BB0_15;
	bra.uni 	$L__BB0_21;
$L__BB0_15:
	sub.f32 	%f42, %f42, %f9;
	bra.uni 	$L__BB0_21;
$L__BB0_16:
	setp.eq.s32 	%p9, %r17, 2;
	@%p9 bra 	$L__BB0_19;
	setp.ne.s32 	%p10, %r17, 3;
	@%p10 bra 	$L__BB0_21;
	mul.f32 	%f42, %f42, %f9;
	bra.uni 	$L__BB0_21;
$L__BB0_19:
	div.rn.f32 	%f42, %f42, %f9;
	bra.uni 	$L__BB0_21;
$L__BB0_20:
	add.f32 	%f42, %f42, %f9;
$L__BB0_21:
	ld.const.u32 	%r18, [%rd27];
	ld.const.f32 	%f15, [%rd26];
	setp.gt.s32 	%p13, %r18, 1;
	@%p13 bra 	$L__BB0_25;
	setp.eq.s32 	%p16, %r18, 0;
	@%p16 bra 	$L__BB0_29;
	setp.eq.s32 	%p17, %r18, 1;
	@%p17 bra 	$L__BB0_24;
	bra.uni 	$L__BB0_30;
$L__BB0_24:
	sub.f32 	%f42, %f42, %f15;
	bra.uni 	$L__BB0_30;
$L__BB0_25:
	setp.eq.s32 	%p14, %r18, 2;
	@%p14 bra 	$L__BB0_28;
	setp.ne.s32 	%p15, %r18, 3;
	@%p15 bra 	$L__BB0_30;
	mul.f32 	%f42, %f42, %f15;
	bra.uni 	$L__BB0_30;
$L__BB0_28:
	div.rn.f32 	%f42, %f42, %f15;
	bra.uni 	$L__BB0_30;
$L__BB0_29:
	add.f32 	%f42, %f42, %f15;
$L__BB0_30:
	ld.const.u32 	%r19, [%rd27+4];
	ld.const.f32 	%f21, [%rd26+4];
	setp.gt.s32 	%p18, %r19, 1;
	@%p18 bra 	$L__BB0_34;
	setp.eq.s32 	%p21, %r19, 0;
	@%p21 bra 	$L__BB0_38;
	setp.eq.s32 	%p22, %r19, 1;
	@%p22 bra 	$L__BB0_33;
	bra.uni 	$L__BB0_39;
$L__BB0_33:
	sub.f32 	%f42, %f42, %f21;
	bra.uni 	$L__BB0_39;
$L__BB0_34:
	setp.eq.s32 	%p19, %r19, 2;
	@%p19 bra 	$L__BB0_37;
	setp.ne.s32 	%p20, %r19, 3;
	@%p20 bra 	$L__BB0_39;
	mul.f32 	%f42, %f42, %f21;
	bra.uni 	$L__BB0_39;
$L__BB0_37:
	div.rn.f32 	%f42, %f42, %f21;
	bra.uni 	$L__BB0_39;
$L__BB0_38:
	add.f32 	%f42, %f42, %f21;
$L__BB0_39:
	add.s32 	%r21, %r21, 4;
	add.s64 	%rd27, %rd27, 16;
	add.s64 	%rd26, %rd26, 16;
	setp.ne.s32 	%p23, %r21, 0;
	@%p23 bra 	$L__BB0_3;
$L__BB0_40:
	setp.eq.s32 	%p24, %r2, 0;
	@%p24 bra 	$L__BB0_52;
	mul.wide.u32 	%rd20, %r22, 4;
	mov.u64 	%rd21, d_operands;
	add.s64 	%rd29, %rd21, %rd20;
	mov.u64 	%rd22, d_commands;
	add.s64 	%rd28, %rd22, %rd20;
	neg.s32 	%r23, %r2;
$L__BB0_42:
	.pragma "nounroll";
	ld.const.u32 	%r20, [%rd28];
	ld.const.f32 	%f30, [%rd29];
	setp.gt.s32 	%p25, %r20, 1;
	@%p25 bra 	$L__BB0_46;
	setp.eq.s32 	%p28, %r20, 0;
	@%p28 bra 	$L__BB0_50;
	setp.eq.s32 	%p29, %r20, 1;
	@%p29 bra 	$L__BB0_45;
	bra.uni 	$L__BB0_51;
$L__BB0_45:
	sub.f32 	%f42, %f42, %f30;
	bra.uni 	$L__BB0_51;
$L__BB0_46:
	setp.eq.s32 	%p26, %r20, 2;
	@%p26 bra 	$L__BB0_49;
	setp.ne.s32 	%p27, %r20, 3;
	@%p27 bra 	$L__BB0_51;
	mul.f32 	%f42, %f42, %f30;
	bra.uni 	$L__BB0_51;
$L__BB0_49:
	div.rn.f32 	%f42, %f42, %f30;
	bra.uni 	$L__BB0_51;
$L__BB0_50:
	add.f32 	%f42, %f42, %f30;
$L__BB0_51:
	add.s64 	%rd29, %rd29, 4;
	add.s64 	%rd28, %rd28, 4;
	add.s32 	%r23, %r23, 1;
	setp.ne.s32 	%p30, %r23, 0;
	@%p30 bra 	$L__BB0_42;
$L__BB0_52:
	cvta.to.global.u64 	%rd23, %rd11;
	add.s64 	%rd25, %rd23, %rd14;
	st.global.f32 	[%rd25], %f42;
	ret;

}


// ===== COMPILED SASS (sm_100) =====

	.target	sm_100

	.elftype	@"ET_EXEC"


//--------------------- .note.nv.tkinfo           --------------------------
	.section	.note.nv.tkinfo,"",@"SHT_NOTE"
	.sectionflags	@"SHF_NOTE_NV_TKINFO"
	.tkinfo
        /*0018*/ 	.word	0x00000002
        /*0030*/ 	.string	""
        /*0030*/ 	.string	"ptxas"
        /*0030*/ 	.string	"Cuda compilation tools, release 13.0, V13.0.88"
        /*0030*/ 	.string	"Build cuda_13.0.r13.0/compiler.36424714_0"
        /*0030*/ 	.string	"-arch sm_100 -m 64 "



//--------------------- .note.nv.cuinfo           --------------------------
	.section	.note.nv.cuinfo,"",@"SHT_NOTE"
	.sectionflags	@"SHF_NOTE_NV_CUINFO"
        /*0018*/ 	.short	0x0002
        /*001a*/ 	.short	0x0064
        /*001c*/ 	.short	0x0082
	.zero		2


//--------------------- .nv.info                  --------------------------
	.section	.nv.info,"",@"SHT_CUDA_INFO"
	.align	4


	//----- nvinfo : EIATTR_REGCOUNT
	.align		4
        /*0000*/ 	.byte	0x04, 0x2f
        /*0002*/ 	.short	(.L_3 - .L_2)
	.align		4
.L_2:
        /*0004*/ 	.word	index@(_Z18parallelCalculatorPfS_i)
        /*0008*/ 	.word	0x00000013


	//----- nvinfo : EIATTR_FRAME_SIZE
	.align		4
.L_3:
        /*000c*/ 	.byte	0x04, 0x11
        /*000e*/ 	.short	(.L_5 - .L_4)
	.align		4
.L_4:
        /*0010*/ 	.word	index@($__internal_0_$__cuda_sm3x_div_rn_noftz_f32_slowpath)
        /*0014*/ 	.word	0x00000000


	//----- nvinfo : EIATTR_FRAME_SIZE
	.align		4
.L_5:
        /*0018*/ 	.byte	0x04, 0x11
        /*001a*/ 	.short	(.L_7 - .L_6)
	.align		4
.L_6:
        /*001c*/ 	.word	index@(_Z18parallelCalculatorPfS_i)
        /*0020*/ 	.word	0x00000000


	//----- nvinfo : EIATTR_MIN_STACK_SIZE
	.align		4
.L_7:
        /*0024*/ 	.byte	0x04, 0x12
        /*0026*/ 	.short	(.L_9 - .L_8)
	.align		4
.L_8:
        /*0028*/ 	.word	index@(_Z18parallelCalculatorPfS_i)
        /*002c*/ 	.word	0x00000000
.L_9:


//--------------------- .nv.compat                --------------------------
	.section	.nv.compat,"",@"SHT_CUDA_COMPAT_INFO"
	.align	4
        /*0000*/ 	.byte	0x02, 0x09, 0x00, 0x00, 0x02, 0x02, 0x01, 0x00, 0x02, 0x05, 0x05, 0x00, 0x03, 0x07, 0x01, 0x01
        /*0010*/ 	.byte	0x02, 0x03, 0x00, 0x00, 0x02, 0x06, 0x01, 0x00, 0x04, 0x0b, 0x08, 0x00, 0x01, 0x00, 0x00, 0x00
        /*0020*/ 	.byte	0x00, 0x00, 0x00, 0x00


//--------------------- .nv.info._Z18parallelCalculatorPfS_i --------------------------
	.section	.nv.info._Z18parallelCalculatorPfS_i,"",@"SHT_CUDA_INFO"
	.sectionflags	@""
	.align	4


	//----- nvinfo : EIATTR_CUDA_API_VERSION
	.align		4
        /*0000*/ 	.byte	0x04, 0x37
        /*0002*/ 	.short	(.L_11 - .L_10)
.L_10:
        /*0004*/ 	.word	0x00000082


	//----- nvinfo : EIATTR_KPARAM_INFO
	.align		4
.L_11:
        /*0008*/ 	.byte	0x04, 0x17
        /*000a*/ 	.short	(.L_13 - .L_12)
.L_12:
        /*000c*/ 	.word	0x00000000
        /*0010*/ 	.short	0x0002
        /*0012*/ 	.short	0x0010
        /*0014*/ 	.byte	0x00, 0xf0, 0x11, 0x00


	//----- nvinfo : EIATTR_KPARAM_INFO
	.align		4
.L_13:
        /*0018*/ 	.byte	0x04, 0x17
        /*001a*/ 	.short	(.L_15 - .L_14)
.L_14:
        /*001c*/ 	.word	0x00000000
        /*0020*/ 	.short	0x0001
        /*0022*/ 	.short	0x0008
        /*0024*/ 	.byte	0x00, 0xf5, 0x21, 0x00


	//----- nvinfo : EIATTR_KPARAM_INFO
	.align		4
.L_15:
        /*0028*/ 	.byte	0x04, 0x17
        /*002a*/ 	.short	(.L_17 - .L_16)
.L_16:
        /*002c*/ 	.word	0x00000000
        /*0030*/ 	.short	0x0000
        /*0032*/ 	.short	0x0000
        /*0034*/ 	.byte	0x00, 0xf5, 0x21, 0x00


	//----- nvinfo : EIATTR_SPARSE_MMA_MASK
	.align		4
.L_17:
        /*0038*/ 	.byte	0x03, 0x50
        /*003a*/ 	.short	0x0000


	//----- nvinfo : EIATTR_MAXREG_COUNT
	.align		4
        /*003c*/ 	.byte	0x03, 0x1b
        /*003e*/ 	.short	0x00ff


	//----- nvinfo : EIATTR_MERCURY_ISA_VERSION
	.align		4
        /*0040*/ 	.byte	0x03, 0x5f
        /*0042*/ 	.short	0x0101


	//----- nvinfo : EIATTR_VRC_CTA_INIT_COUNT
	.align		4
        /*0044*/ 	.byte	0x02, 0x4a
	.zero		1
	.zero		1


	//----- nvinfo : EIATTR_EXIT_INSTR_OFFSETS
	.align		4
        /*0048*/ 	.byte	0x04, 0x1c
        /*004a*/ 	.short	(.L_19 - .L_18)


	//   ....[0]....
.L_18:
        /*004c*/ 	.word	0x00000cf0


	//----- nvinfo : EIATTR_INDIRECT_BRANCH_TARGETS
	.align		4
.L_19:
        /*0050*/ 	.byte	0x04, 0x34
        /*0052*/ 	.short	(.L_21 - .L_20)


	//   ....[0]....
.L_20:
        /*0054*/ 	.word	.L_x_40@srel
        /*0058*/ 	.short	0x0
        /*005a*/ 	.short	0x0
        /*005c*/ 	.word	0x3
        /*0060*/ 	.word	.L_x_41@srel
        /*0064*/ 	.word	.L_x_42@srel
        /*0068*/ 	.word	.L_x_3@srel


	//   ....[1]....
        /*006c*/ 	.word	.L_x_44@srel
        /*0070*/ 	.short	0x0
        /*0072*/ 	.short	0x0
        /*0074*/ 	.word	0x3
        /*0078*/ 	.word	.L_x_45@srel
        /*007c*/ 	.word	.L_x_46@srel
        /*0080*/ 	.word	.L_x_3@srel


	//   ....[2]....
        /*0084*/ 	.word	.L_x_48@srel
        /*0088*/ 	.short	0x0
        /*008a*/ 	.short	0x0
        /*008c*/ 	.word	0x3
        /*0090*/ 	.word	.L_x_49@srel
        /*0094*/ 	.word	.L_x_50@srel
        /*0098*/ 	.word	.L_x_7@srel


	//   ....[3]....
        /*009c*/ 	.word	.L_x_52@srel
        /*00a0*/ 	.short	0x0
        /*00a2*/ 	.short	0x0
        /*00a4*/ 	.word	0x3
        /*00a8*/ 	.word	.L_x_53@srel
        /*00ac*/ 	.word	.L_x_54@srel
        /*00b0*/ 	.word	.L_x_12@srel


	//   ....[4]....
        /*00b4*/ 	.word	.L_x_56@srel
        /*00b8*/ 	.short	0x0
        /*00ba*/ 	.short	0x0
        /*00bc*/ 	.word	0x3
        /*00c0*/ 	.word	.L_x_57@srel
        /*00c4*/ 	.word	.L_x_58@srel
        /*00c8*/ 	.word	.L_x_17@srel


	//   ....[5]....
        /*00cc*/ 	.word	.L_x_60@srel
        /*00d0*/ 	.short	0x0
        /*00d2*/ 	.short	0x0
        /*00d4*/ 	.word	0x3
        /*00d8*/ 	.word	.L_x_61@srel
        /*00dc*/ 	.word	.L_x_62@srel
        /*00e0*/ 	.word	.L_x_23@srel


	//----- nvinfo : EIATTR_CRS_STACK_SIZE
	.align		4
.L_21:
        /*00e4*/ 	.byte	0x04, 0x1e
        /*00e6*/ 	.short	(.L_23 - .L_22)
.L_22:
        /*00e8*/ 	.word	0x00000000


	//----- nvinfo : EIATTR_CBANK_PARAM_SIZE
	.align		4
.L_23:
        /*00ec*/ 	.byte	0x03, 0x19
        /*00ee*/ 	.short	0x0014


	//----- nvinfo : EIATTR_PARAM_CBANK
	.align		4
        /*00f0*/ 	.byte	0x04, 0x0a
        /*00f2*/ 	.short	(.L_25 - .L_24)
	.align		4
.L_24:
        /*00f4*/ 	.word	index@(.nv.constant0._Z18parallelCalculatorPfS_i)
        /*00f8*/ 	.short	0x0380
        /*00fa*/ 	.short	0x0014


	//----- nvinfo : EIATTR_SW_WAR
	.align		4
.L_25:
        /*00fc*/ 	.byte	0x04, 0x36
        /*00fe*/ 	.short	(.L_27 - .L_26)
.L_26:
        /*0100*/ 	.word	0x00000008
.L_27:


//--------------------- .nv.callgraph             --------------------------
	.section	.nv.callgraph,"",@"SHT_CUDA_CALLGRAPH"
	.align	4
	.sectionentsize	8
	.align		4
        /*0000*/ 	.word	0x00000000
	.align		4
        /*0004*/ 	.word	0xffffffff
	.align		4
        /*0008*/ 	.word	0x00000000
	.align		4
        /*000c*/ 	.word	0xfffffffe
	.align		4
        /*0010*/ 	.word	0x00000000
	.align		4
        /*0014*/ 	.word	0xfffffffd
	.align		4
        /*0018*/ 	.word	0x00000000
	.align		4
        /*001c*/ 	.word	0xfffffffc


//--------------------- .nv.constant3             --------------------------
	.section	.nv.constant3,"a",@progbits
	.align	4
.nv.constant3:
	.type		d_commands,@object
	.size		d_commands,(d_operands - d_commands)
d_commands:
	.zero		128
	.type		d_operands,@object
	.size		d_operands,(.L_1 - d_operands)
d_operands:
	.zero		128
.L_1:


//--------------------- .nv.constant2._Z18parallelCalculatorPfS_i --------------------------
	.section	.nv.constant2._Z18parallelCalculatorPfS_i,"a",@progbits
	.sectionflags	@""
	.align	4
.nv.constant2._Z18parallelCalculatorPfS_i:
        /*0000*/ 	.byte	0x10, 0x02, 0x00, 0x00, 0xf0, 0x01, 0x00, 0x00, 0x90, 0x03, 0x00, 0x00, 0xb0, 0x02, 0x00, 0x00
        /*0010*/ 	.byte	0x90, 0x02, 0x00, 0x00, 0x90, 0x03, 0x00, 0x00, 0x40, 0x04, 0x00, 0x00, 0x20, 0x04, 0x00, 0x00
        /*0020*/ 	.byte	0xa0, 0x05, 0x00, 0x00, 0x50, 0x06, 0x00, 0x00, 0x30, 0x06, 0x00, 0x00, 0xb0, 0x07, 0x00, 0x00
        /*0030*/ 	.byte	0x60, 0x08, 0x00, 0x00, 0x40, 0x08, 0x00, 0x00, 0xc0, 0x09, 0x00, 0x00, 0x30, 0x0b, 0x00, 0x00
        /*0040*/ 	.byte	0x10, 0x0b, 0x00, 0x00, 0x90, 0x0c, 0x00, 0x00


//--------------------- .text._Z18parallelCalculatorPfS_i --------------------------
	.section	.text._Z18parallelCalculatorPfS_i,"ax",@progbits
	.align	128
        .global         _Z18parallelCalculatorPfS_i
        .type           _Z18parallelCalculatorPfS_i,@function
        .size           _Z18parallelCalculatorPfS_i,(.L_x_64 - _Z18parallelCalculatorPfS_i)
        .other          _Z18parallelCalculatorPfS_i,@"STO_CUDA_ENTRY STV_DEFAULT"
_Z18parallelCalculatorPfS_i:
.text._Z18parallelCalculatorPfS_i:
[----:B------:R-:W-:Y:S01]  /*0000*/  LDC R1, c[0x0][0x37c] ;  /* 0x0000df00ff017b82 */ /* 0x000fe20000000800 */
[----:B------:R-:W0:Y:S07]  /*0010*/  S2R R2, SR_TID.X ;  /* 0x0000000000027919 */ /* 0x000e2e0000002100 */
[----:B------:R-:W0:Y:S01]  /*0020*/  S2UR UR4, SR_CTAID.X ;  /* 0x00000000000479c3 */ /* 0x000e220000002500 */
[----:B------:R-:W1:Y:S01]  /*0030*/  LDCU.64 UR10, c[0x0][0x358] ;  /* 0x00006b00ff0a77ac */ /* 0x000e620008000a00 */
[----:B------:R-:W2:Y:S06]  /*0040*/  LDCU UR5, c[0x0][0x390] ;  /* 0x00007200ff0577ac */ /* 0x000eac0008000800 */
[----:B------:R-:W0:Y:S08]  /*0050*/  LDC R3, c[0x0][0x360] ;  /* 0x0000d800ff037b82 */ /* 0x000e300000000800 */
[----:B------:R-:W3:Y:S01]  /*0060*/  LDC.64 R4, c[0x0][0x380] ;  /* 0x0000e000ff047b82 */ /* 0x000ee20000000a00 */
[----:B0-----:R-:W-:-:S04]  /*0070*/  IMAD R2, R3, UR4, R2 ;  /* 0x0000000403027c24 */ /* 0x001fc8000f8e0202 */
[----:B---3--:R-:W-:-:S05]  /*0080*/  IMAD.WIDE R4, R2, 0x4, R4 ;  /* 0x0000000402047825 */ /* 0x008fca00078e0204 */
[----:B-1----:R0:W5:Y:S01]  /*0090*/  LDG.E R0, desc[UR10][R4.64] ;  /* 0x0000000a04007981 */ /* 0x002162000c1e1900 */
[----:B--2---:R-:W-:-:S09]  /*00a0*/  UISETP.GE.AND UP0, UPT, UR5, 0x1, UPT ;  /* 0x000000010500788c */ /* 0x004fd2000bf06270 */
[----:B0-----:R-:W-:Y:S05]  /*00b0*/  BRA.U !UP0, `(.L_x_0) ;  /* 0x0000000d08007547 */ /* 0x001fea000b800000 */
[----:B------:R-:W-:Y:S02]  /*00c0*/  UISETP.GE.U32.AND UP0, UPT, UR5, 0x4, UPT ;  /* 0x000000040500788c */ /* 0x000fe4000bf06070 */
[----:B------:R-:W-:Y:S01]  /*00d0*/  ULOP3.LUT UR8, UR5, 0x3, URZ, 0xc0, !UPT ;  /* 0x0000000305087892 */ /* 0x000fe2000f8ec0ff */
[----:B------:R-:W-:-:S06]  /*00e0*/  UMOV UR4, URZ ;  /* 0x000000ff00047c82 */ /* 0x000fcc0008000000 */
[----:B------:R-:W-:Y:S05]  /*00f0*/  BRA.U !UP0, `(.L_x_1) ;  /* 0x00000009083c7547 */ /* 0x000fea000b800000 */
[----:B------:R-:W-:Y:S01]  /*0100*/  ULOP3.LUT UR4, UR5, 0x7ffffffc, URZ, 0xc0, !UPT ;  /* 0x7ffffffc05047892 */ /* 0x000fe2000f8ec0ff */
[----:B------:R-:W-:Y:S02]  /*0110*/  IMAD.MOV.U32 R4, RZ, RZ, 0x8 ;  /* 0x00000008ff047424 */ /* 0x000fe400078e00ff */
[----:B------:R-:W-:Y:S01]  /*0120*/  IMAD.MOV.U32 R8, RZ, RZ, 0x88 ;  /* 0x00000088ff087424 */ /* 0x000fe200078e00ff */
[----:B------:R-:W-:-:S12]  /*0130*/  UIADD3 UR5, UPT, UPT, -UR4, URZ, URZ ;  /* 0x000000ff04057290 */ /* 0x000fd8000fffe1ff */
.L_x_21:
[----:B------:R-:W0:Y:S01]  /*0140*/  LDC R6, c[0x3][R4+-0x8] ;  /* 0x00fffe0004067b82 */ /* 0x000e220000000800 */
[----:B------:R-:W-:-:S04]  /*0150*/  UIADD3 UR5, UPT, UPT, UR5, 0x4, URZ ;  /* 0x0000000405057890 */ /* 0x000fc8000fffe0ff */
[----:B------:R-:W-:-:S03]  /*0160*/  UISETP.NE.AND UP0, UPT, UR5, URZ, UPT ;  /* 0x000000ff0500728c */ /* 0x000fc6000bf05270 */
[----:B------:R1:W2:Y:S01]  /*0170*/  LDC R9, c[0x3][R8+-0x8] ;  /* 0x00fffe0008097b82 */ /* 0x0002a20000000800 */
[----:B0-----:R-:W-:-:S13]  /*0180*/  ISETP.GT.AND P0, PT, R6, 0x1, PT ;  /* 0x000000010600780c */ /* 0x001fda0003f04270 */
[----:B-12---:R-:W-:Y:S05]  /*0190*/  @P0 BRA `(.L_x_2) ;  /* 0x0000000000240947 */ /* 0x006fea0003800000 */
[----:B------:R-:W-:-:S05]  /*01a0*/  VIMNMX.U32 R3, PT, PT, R6, 0x2, PT ;  /* 0x0000000206037848 */ /* 0x000fca0003fe0000 */
[----:B------:R-:W-:-:S04]  /*01b0*/  IMAD.SHL.U32 R3, R3, 0x4, RZ ;  /* 0x0000000403037824 */ /* 0x000fc800078e00ff */
[----:B------:R-:W0:Y:S02]  /*01c0*/  LDC R6, c[0x2][R3] ;  /* 0x0080000003067b82 */ /* 0x000e240000000800 */
[----:B0-----:R-:W-:-:S04]  /*01d0*/  SHF.R.S32.HI R7, RZ, 0x1f, R6 ;  /* 0x0000001fff077819 */ /* 0x001fc80000011406 */
.L_x_40:
[----:B------:R-:W-:Y:S05]  /*01e0*/  BRX R6 -0x1f0                                                           (*"BRANCH_TARGETS .L_x_41,.L_x_42,.L_x_3"*) ;  /* 0xfffffffc06847949 */ /* 0x000fea000383ffff */
.L_x_42:
[----:B-----5:R-:W-:Y:S01]  /*01f0*/  FADD R0, R0, -R9 ;  /* 0x8000000900007221 */ /* 0x020fe20000000000 */
[----:B------:R-:W-:Y:S06]  /*0200*/  BRA `(.L_x_3) ;  /* 0x0000000000607947 */ /* 0x000fec0003800000 */
.L_x_41:
[----:B-----5:R-:W-:Y:S01]  /*0210*/  FADD R0, R0, R9 ;  /* 0x0000000900007221 */ /* 0x020fe20000000000 */
[----:B------:R-:W-:Y:S06]  /*0220*/  BRA `(.L_x_3) ;  /* 0x0000000000587947 */ /* 0x000fec0003800000 */
.L_x_2:
[----:B------:R-:W-:-:S04]  /*0230*/  MOV R3, 0xfffffffe ;  /* 0xfffffffe00037802 */ /* 0x000fc80000000f00 */
[----:B------:R-:W-:-:S05]  /*0240*/  VIADDMNMX.U32 R3, R6, R3, 0x2, PT ;  /* 0x0000000206037446 */ /* 0x000fca0003800003 */
[----:B------:R-:W-:-:S04]  /*0250*/  IMAD.SHL.U32 R3, R3, 0x4, RZ ;  /* 0x0000000403037824 */ /* 0x000fc800078e00ff */
[----:B------:R-:W0:Y:S02]  /*0260*/  LDC R6, c[0x2][R3+0xc] ;  /* 0x0080030003067b82 */ /* 0x000e240000000800 */
[----:B0-----:R-:W-:-:S04]  /*0270*/  SHF.R.S32.HI R7, RZ, 0x1f, R6 ;  /* 0x0000001fff077819 */ /* 0x001fc80000011406 */
.L_x_44:
[----:B------:R-:W-:Y:S05]  /*0280*/  BRX R6 -0x290                                                           (*"BRANCH_TARGETS .L_x_45,.L_x_46,.L_x_3"*) ;  /* 0xfffffffc065c7949 */ /* 0x000fea000383ffff */
.L_x_46:
[----:B-----5:R-:W-:Y:S01]  /*0290*/  FMUL R0, R0, R9 ;  /* 0x0000000900007220 */ /* 0x020fe20000400000 */
[----:B------:R-:W-:Y:S06]  /*02a0*/  BRA `(.L_x_3) ;  /* 0x0000000000387947 */ /* 0x000fec0003800000 */
.L_x_45:
[----:B------:R-:W0:Y:S01]  /*02b0*/  MUFU.RCP R3, R9 ;  /* 0x0000000900037308 */ /* 0x000e220000001000 */
[----:B------:R-:W-:Y:S07]  /*02c0*/  BSSY.RECONVERGENT B0, `(.L_x_4) ;  /* 0x000000b000007945 */ /* 0x000fee0003800200 */
[----:B-----5:R-:W1:Y:S01]  /*02d0*/  FCHK P0, R0, R9 ;  /* 0x0000000900007302 */ /* 0x020e620000000000 */
[----:B0-----:R-:W-:-:S04]  /*02e0*/  FFMA R6, -R9, R3, 1 ;  /* 0x3f80000009067423 */ /* 0x001fc80000000103 */
[----:B------:R-:W-:-:S04]  /*02f0*/  FFMA R3, R3, R6, R3 ;  /* 0x0000000603037223 */ /* 0x000fc80000000003 */
[----:B------:R-:W-:-:S04]  /*0300*/  FFMA R6, R0, R3, RZ ;  /* 0x0000000300067223 */ /* 0x000fc800000000ff */
[----:B------:R-:W-:-:S04]  /*0310*/  FFMA R5, -R9, R6, R0 ;  /* 0x0000000609057223 */ /* 0x000fc80000000100 */
[----:B------:R-:W-:Y:S01]  /*0320*/  FFMA R3, R3, R5, R6 ;  /* 0x0000000503037223 */ /* 0x000fe20000000006 */
[----:B-1----:R-:W-:Y:S06]  /*0330*/  @!P0 BRA `(.L_x_5) ;  /* 0x00000000000c8947 */ /* 0x002fec0003800000 */
[----:B------:R-:W-:Y:S01]  /*0340*/  IMAD.MOV.U32 R3, RZ, RZ, R9 ;  /* 0x000000ffff037224 */ /* 0x000fe200078e0009 */
[----:B------:R-:W-:-:S07]  /*0350*/  MOV R6, 0x370 ;  /* 0x0000037000067802 */ /* 0x000fce0000000f00 */
[----:B------:R-:W-:Y:S05]  /*0360*/  CALL.REL.NOINC `($__internal_0_$__cuda_sm3x_div_rn_noftz_f32_slowpath) ;  /* 0x0000000800647944 */ /* 0x000fea0003c00000 */
.L_x_5:
[----:B------:R-:W-:Y:S05]  /*0370*/  BSYNC.RECONVERGENT B0 ;  /* 0x0000000000007941 */ /* 0x000fea0003800200 */
.L_x_4:
[----:B------:R-:W-:-:S07]  /*0380*/  MOV R0, R3 ;  /* 0x0000000300007202 */ /* 0x000fce0000000f00 */
.L_x_3:
[----:B------:R-:W0:Y:S08]  /*0390*/  LDC R3, c[0x3][R4+-0x4] ;  /* 0x00ffff0004037b82 */ /* 0x000e300000000800 */
[----:B------:R1:W2:Y:S01]  /*03a0*/  LDC R9, c[0x3][R8+-0x4] ;  /* 0x00ffff0008097b82 */ /* 0x0002a20000000800 */
[----:B0-----:R-:W-:-:S13]  /*03b0*/  ISETP.GT.AND P0, PT, R3, 0x1, PT ;  /* 0x000000010300780c */ /* 0x001fda0003f04270 */
[----:B-12---:R-:W-:Y:S05]  /*03c0*/  @P0 BRA `(.L_x_6) ;  /* 0x0000000000240947 */ /* 0x006fea0003800000 */
[----:B------:R-:W-:-:S05]  /*03d0*/  VIMNMX.U32 R3, PT, PT, R3, 0x2, PT ;  /* 0x0000000203037848 */ /* 0x000fca0003fe0000 */
[----:B------:R-:W-:-:S04]  /*03e0*/  IMAD.SHL.U32 R3, R3, 0x4, RZ ;  /* 0x0000000403037824 */ /* 0x000fc800078e00ff */
[----:B------:R-:W0:Y:S02]  /*03f0*/  LDC R6, c[0x2][R3+0x18] ;  /* 0x0080060003067b82 */ /* 0x000e240000000800 */
[----:B0-----:R-:W-:-:S04]  /*0400*/  SHF.R.S32.HI R7, RZ, 0x1f, R6 ;  /* 0x0000001fff077819 */ /* 0x001fc80000011406 */
.L_x_48:
[----:B------:R-:W-:Y:S05]  /*0410*/  BRX R6 -0x420                                                           (*"BRANCH_TARGETS .L_x_49,.L_x_50,.L_x_7"*) ;  /* 0xfffffff806f87949 */ /* 0x000fea000383ffff */
.L_x_50:
[----:B-----5:R-:W-:Y:S01]  /*0420*/  FADD R0, R0, -R9 ;  /* 0x8000000900007221 */ /* 0x020fe20000000000 */
[----:B------:R-:W-:Y:S06]  /*0430*/  BRA `(.L_x_7) ;  /* 0x0000000000587947 */ /* 0x000fec0003800000 */
.L_x_49:
[----:B-----5:R-:W-:Y:S01]  /*0440*/  FADD R0, R0, R9 ;  /* 0x0000000900007221 */ /* 0x020fe20000000000 */
[----:B------:R-:W-:Y:S06]  /*0450*/  BRA `(.L_x_7) ;  /* 0x0000000000507947 */ /* 0x000fec0003800000 */
.L_x_6:
[----:B------:R-:W-:-:S13]  /*0460*/  ISETP.NE.AND P0, PT, R3, 0x2, PT ;  /* 0x000000020300780c */ /* 0x000fda0003f05270 */
[----:B------:R-:W-:Y:S05]  /*0470*/  @!P0 BRA `(.L_x_8) ;  /* 0x0000000000108947 */ /* 0x000fea0003800000 */
[----:B------:R-:W-:-:S13]  /*0480*/  ISETP.NE.AND P0, PT, R3, 0x3, PT ;  /* 0x000000030300780c */ /* 0x000fda0003f05270 */
[----:B------:R-:W-:Y:S05]  /*0490*/  @P0 BRA `(.L_x_7) ;  /* 0x0000000000400947 */ /* 0x000fea0003800000 */
[----:B-----5:R-:W-:Y:S01]  /*04a0*/  FMUL R0, R0, R9 ;  /* 0x0000000900007220 */ /* 0x020fe20000400000 */
[----:B------:R-:W-:Y:S06]  /*04b0*/  BRA `(.L_x_7) ;  /* 0x0000000000387947 */ /* 0x000fec0003800000 */
.L_x_8:
        /* <DEDUP_REMOVED lines=12> */
.L_x_10:
[----:B------:R-:W-:Y:S05]  /*0580*/  BSYNC.RECONVERGENT B0 ;  /* 0x0000000000007941 */ /* 0x000fea0003800200 */
.L_x_9:
[----:B------:R-:W-:-:S07]  /*0590*/  MOV R0, R3 ;  /* 0x0000000300007202 */ /* 0x000fce0000000f00 */
.L_x_7:
        /* <DEDUP_REMOVED lines=8> */
.L_x_52:
[----:B------:R-:W-:Y:S05]  /*0620*/  BRX R6 -0x630                                                           (*"BRANCH_TARGETS .L_x_53,.L_x_54,.L_x_12"*) ;  /* 0xfffffff806747949 */ /* 0x000fea000383ffff */
.L_x_54:
[----:B-----5:R-:W-:Y:S01]  /*0630*/  FADD R0, R0, -R9 ;  /* 0x8000000900007221 */ /* 0x020fe20000000000 */
[----:B------:R-:W-:Y:S06]  /*0640*/  BRA `(.L_x_12) ;  /* 0x0000000000587947 */ /* 0x000fec0003800000 */
.L_x_53:
[----:B-----5:R-:W-:Y:S01]  /*0650*/  FADD R0, R0, R9 ;  /* 0x0000000900007221 */ /* 0x020fe20000000000 */
[----:B------:R-:W-:Y:S06]  /*0660*/  BRA `(.L_x_12) ;  /* 0x0000000000507947 */ /* 0x000fec0003800000 */
.L_x_11:
[----:B------:R-:W-:-:S13]  /*0670*/  ISETP.NE.AND P0, PT, R3, 0x2, PT ;  /* 0x000000020300780c */ /* 0x000fda0003f05270 */
[----:B------:R-:W-:Y:S05]  /*0680*/  @!P0 BRA `(.L_x_13) ;  /* 0x0000000000108947 */ /* 0x000fea0003800000 */
[----:B------:R-:W-:-:S13]  /*0690*/  ISETP.NE.AND P0, PT, R3, 0x3, PT ;  /* 0x000000030300780c */ /* 0x000fda0003f05270 */
[----:B------:R-:W-:Y:S05]  /*06a0*/  @P0 BRA `(.L_x_12) ;  /* 0x0000000000400947 */ /* 0x000fea0003800000 */
[----:B-----5:R-:W-:Y:S01]  /*06b0*/  FMUL R0, R0, R9 ;  /* 0x0000000900007220 */ /* 0x020fe20000400000 */
[----:B------:R-:W-:Y:S06]  /*06c0*/  BRA `(.L_x_12) ;  /* 0x0000000000387947 */ /* 0x000fec0003800000 */
.L_x_13:
        /* <DEDUP_REMOVED lines=12> */
.L_x_15:
[----:B------:R-:W-:Y:S05]  /*0790*/  BSYNC.RECONVERGENT B0 ;  /* 0x0000000000007941 */ /* 0x000fea0003800200 */
.L_x_14:
[----:B------:R-:W-:-:S07]  /*07a0*/  MOV R0, R3 ;  /* 0x0000000300007202 */ /* 0x000fce0000000f00 */
.L_x_12:
        /* <DEDUP_REMOVED lines=8> */
.L_x_56:
[----:B------:R-:W-:Y:S05]  /*0830*/  BRX R6 -0x840                                                           (*"BRANCH_TARGETS .L_x_57,.L_x_58,.L_x_17"*) ;  /* 0xfffffff406f07949 */ /* 0x000fea000383ffff */
.L_x_58:
[----:B-----5:R-:W-:Y:S01]  /*0840*/  FADD R0, R0, -R9 ;  /* 0x8000000900007221 */ /* 0x020fe20000000000 */
[----:B------:R-:W-:Y:S06]  /*0850*/  BRA `(.L_x_17) ;  /* 0x0000000000587947 */ /* 0x000fec0003800000 */
.L_x_57:
[----:B-----5:R-:W-:Y:S01]  /*0860*/  FADD R0, R0, R9 ;  /* 0x0000000900007221 */ /* 0x020fe20000000000 */
[----:B------:R-:W-:Y:S06]  /*0870*/  BRA `(.L_x_17) ;  /* 0x0000000000507947 */ /* 0x000fec0003800000 */
.L_x_16:
[----:B------:R-:W-:-:S13]  /*0880*/  ISETP.NE.AND P0, PT, R3, 0x2, PT ;  /* 0x000000020300780c */ /* 0x000fda0003f05270 */
[----:B------:R-:W-:Y:S05]  /*0890*/  @!P0 BRA `(.L_x_18) ;  /* 0x0000000000108947 */ /* 0x000fea0003800000 */
[----:B------:R-:W-:-:S13]  /*08a0*/  ISETP.NE.AND P0, PT, R3, 0x3, PT ;  /* 0x000000030300780c */ /* 0x000fda0003f05270 */
[----:B------:R-:W-:Y:S05]  /*08b0*/  @P0 BRA `(.L_x_17) ;  /* 0x0000000000400947 */ /* 0x000fea0003800000 */
[----:B-----5:R-:W-:Y:S01]  /*08c0*/  FMUL R0, R0, R9 ;  /* 0x0000000900007220 */ /* 0x020fe20000400000 */
[----:B------:R-:W-:Y:S06]  /*08d0*/  BRA `(.L_x_17) ;  /* 0x0000000000387947 */ /* 0x000fec0003800000 */
.L_x_18:
        /* <DEDUP_REMOVED lines=12> */
.L_x_20:
[----:B------:R-:W-:Y:S05]  /*09a0*/  BSYNC.RECONVERGENT B0 ;  /* 0x0000000000007941 */ /* 0x000fea0003800200 */
.L_x_19:
[----:B------:R-:W-:-:S07]  /*09b0*/  MOV R0, R3 ;  /* 0x0000000300007202 */ /* 0x000fce0000000f00 */
.L_x_17:
[----:B------:R-:W-:Y:S02]  /*09c0*/  VIADD R4, R4, 0x10 ;  /* 0x0000001004047836 */ /* 0x000fe40000000000 */
[----:B------:R-:W-:Y:S01]  /*09d0*/  VIADD R8, R8, 0x10 ;  /* 0x0000001008087836 */ /* 0x000fe20000000000 */
[----:B------:R-:W-:Y:S06]  /*09e0*/  BRA.U UP0, `(.L_x_21) ;  /* 0xfffffff500d47547 */ /* 0x000fec000b83ffff */
.L_x_1:
[----:B------:R-:W-:-:S09]  /*09f0*/  UISETP.NE.AND UP0, UPT, UR8, URZ, UPT ;  /* 0x000000ff0800728c */ /* 0x000fd2000bf05270 */
[----:B------:R-:W-:Y:S05]  /*0a00*/  BRA.U !UP0, `(.L_x_0) ;  /* 0x0000000108ac7547 */ /* 0x000fea000b800000 */
[----:B------:R-:W-:Y:S02]  /*0a10*/  USHF.L.U32 UR12, UR4, 0x2, URZ ;  /* 0x00000002040c7899 */ /* 0x000fe400080006ff */
[----:B------:R-:W-:Y:S02]  /*0a20*/  UIADD3 UR9, UPT, UPT, -UR8, URZ, URZ ;  /* 0x000000ff08097290 */ /* 0x000fe4000fffe1ff */
[----:B------:R-:W-:-:S06]  /*0a30*/  UIADD3 UR5, UPT, UPT, UR12, 0x80, URZ ;  /* 0x000000800c057890 */ /* 0x000fcc000fffe0ff */
[----:B------:R-:W-:-:S07]  /*0a40*/  MOV R8, UR5 ;  /* 0x0000000500087c02 */ /* 0x000fce0008000f00 */
.L_x_27:
[----:B------:R-:W0:Y:S01]  /*0a50*/  LDCU UR5, c[0x3][UR12] ;  /* 0x00c000000c0577ac */ /* 0x000e220008000800 */
[----:B--2---:R1:W2:Y:S01]  /*0a60*/  LDC R7, c[0x3][R8] ;  /* 0x00c0000008077b82 */ /* 0x0042a20000000800 */
[----:B------:R-:W-:-:S04]  /*0a70*/  UIADD3 UR9, UPT, UPT, UR9, 0x1, URZ ;  /* 0x0000000109097890 */ /* 0x000fc8000fffe0ff */
[----:B------:R-:W-:Y:S02]  /*0a80*/  UISETP.NE.AND UP0, UPT, UR9, URZ, UPT ;  /* 0x000000ff0900728c */ /* 0x000fe4000bf05270 */
[----:B0-----:R-:W-:-:S09]  /*0a90*/  UISETP.GT.AND UP1, UPT, UR5, 0x1, UPT ;  /* 0x000000010500788c */ /* 0x001fd2000bf24270 */
[----:B-1----:R-:W-:Y:S05]  /*0aa0*/  BRA.U UP1, `(.L_x_22) ;  /* 0x0000000101287547 */ /* 0x002fea000b800000 */
[----:B------:R-:W-:-:S04]  /*0ab0*/  UISETP.LT.U32.AND UP1, UPT, UR5, 0x2, UPT ;  /* 0x000000020500788c */ /* 0x000fc8000bf21070 */
[----:B------:R-:W-:-:S04]  /*0ac0*/  USEL UR5, UR5, 0x2, UP1 ;  /* 0x0000000205057887 */ /* 0x000fc80008800000 */
[----:B------:R-:W-:-:S12]  /*0ad0*/  USHF.L.U32 UR5, UR5, 0x2, URZ ;  /* 0x0000000205057899 */ /* 0x000fd800080006ff */
[----:B------:R-:W0:Y:S02]  /*0ae0*/  LDCU UR6, c[0x2][UR5+0x3c] ;  /* 0x00800780050677ac */ /* 0x000e240008000800 */
[----:B0-----:R-:W-:-:S10]  /*0af0*/  USHF.R.S32.HI UR7, URZ, 0x1f, UR6 ;  /* 0x0000001fff077899 */ /* 0x001fd40008011406 */
.L_x_60:
[----:B------:R-:W-:Y:S05]  /*0b00*/  BRXU UR6 -0xb10                                                         (*"BRANCH_TARGETS .L_x_61,.L_x_62,.L_x_23"*) ;  /* 0xfffffff4063c7958 */ /* 0x000fea000b83ffff */
.L_x_62:
[----:B--2--5:R-:W-:Y:S01]  /*0b10*/  FADD R0, R0, -R7 ;  /* 0x8000000700007221 */ /* 0x024fe20000000000 */
[----:B------:R-:W-:Y:S06]  /*0b20*/  BRA `(.L_x_23) ;  /* 0x0000000000587947 */ /* 0x000fec0003800000 */
.L_x_61:
[----:B--2--5:R-:W-:Y:S01]  /*0b30*/  FADD R0, R0, R7 ;  /* 0x0000000700007221 */ /* 0x024fe20000000000 */
[----:B------:R-:W-:Y:S06]  /*0b40*/  BRA `(.L_x_23) ;  /* 0x0000000000507947 */ /* 0x000fec0003800000 */
.L_x_22:
[----:B------:R-:W-:-:S09]  /*0b50*/  UISETP.NE.AND UP1, UPT, UR5, 0x2, UPT ;  /* 0x000000020500788c */ /* 0x000fd2000bf25270 */
[----:B------:R-:W-:Y:S05]  /*0b60*/  BRA.U !UP1, `(.L_x_24) ;  /* 0x0000000109107547 */ /* 0x000fea000b800000 */
[----:B------:R-:W-:-:S09]  /*0b70*/  UISETP.NE.AND UP1, UPT, UR5, 0x3, UPT ;  /* 0x000000030500788c */ /* 0x000fd2000bf25270 */
[----:B------:R-:W-:Y:S05]  /*0b80*/  BRA.U UP1, `(.L_x_23) ;  /* 0x0000000101407547 */ /* 0x000fea000b800000 */
[----:B--2--5:R-:W-:Y:S01]  /*0b90*/  FMUL R0, R0, R7 ;  /* 0x0000000700007220 */ /* 0x024fe20000400000 */
[----:B------:R-:W-:Y:S06]  /*0ba0*/  BRA `(.L_x_23) ;  /* 0x0000000000387947 */ /* 0x000fec0003800000 */
.L_x_24:
[----:B--2---:R-:W0:Y:S01]  /*0bb0*/  MUFU.RCP R3, R7 ;  /* 0x0000000700037308 */ /* 0x004e220000001000 */
        /* <DEDUP_REMOVED lines=11> */
.L_x_26:
[----:B------:R-:W-:Y:S05]  /*0c70*/  BSYNC.RECONVERGENT B0 ;  /* 0x0000000000007941 */ /* 0x000fea0003800200 */
.L_x_25:
[----:B------:R-:W-:-:S07]  /*0c80*/  IMAD.MOV.U32 R0, RZ, RZ, R3 ;  /* 0x000000ffff007224 */ /* 0x000fce00078e0003 */
.L_x_23:
[----:B------:R-:W-:Y:S01]  /*0c90*/  IADD3 R8, PT, PT, R8, 0x4, RZ ;  /* 0x0000000408087810 */ /* 0x000fe20007ffe0ff */
[----:B------:R-:W-:Y:S01]  /*0ca0*/  UIADD3 UR12, UPT, UPT, UR12, 0x4, URZ ;  /* 0x000000040c0c7890 */ /* 0x000fe2000fffe0ff */
[----:B------:R-:W-:Y:S11]  /*0cb0*/  BRA.U UP0, `(.L_x_27) ;  /* 0xfffffffd00647547 */ /* 0x000ff6000b83ffff */
.L_x_0:
[----:B------:R-:W0:Y:S02]  /*0cc0*/  LDC.64 R4, c[0x0][0x388] ;  /* 0x0000e200ff047b82 */ /* 0x000e240000000a00 */
[----:B0-----:R-:W-:-:S05]  /*0cd0*/  IMAD.WIDE R2, R2, 0x4, R4 ;  /* 0x0000000402027825 */ /* 0x001fca00078e0204 */
[----:B-----5:R-:W-:Y:S01]  /*0ce0*/  STG.E desc[UR10][R2.64], R0 ;  /* 0x0000000002007986 */ /* 0x020fe2000c10190a */
[----:B------:R-:W-:Y:S05]  /*0cf0*/  EXIT ;  /* 0x000000000000794d */ /* 0x000fea0003800000 */
        .weak           $__internal_0_$__cuda_sm3x_div_rn_noftz_f32_slowpath
        .type           $__internal_0_$__cuda_sm3x_div_rn_noftz_f32_slowpath,@function
        .size           $__internal_0_$__cuda_sm3x_div_rn_noftz_f32_slowpath,(.L_x_64 - $__internal_0_$__cuda_sm3x_div_rn_noftz_f32_slowpath)
$__internal_0_$__cuda_sm3x_div_rn_noftz_f32_slowpath:
[----:B------:R-:W-:Y:S01]  /*0d00*/  SHF.R.U32.HI R7, RZ, 0x17, R3 ;  /* 0x00000017ff077819 */ /* 0x000fe20000011603 */
[----:B------:R-:W-:Y:S01]  /*0d10*/  BSSY.RECONVERGENT B1, `(.L_x_28) ;  /* 0x0000062000017945 */ /* 0x000fe20003800200 */
[----:B------:R-:W-:Y:S02]  /*0d20*/  SHF.R.U32.HI R5, RZ, 0x17, R0 ;  /* 0x00000017ff057819 */ /* 0x000fe40000011600 */
[----:B------:R-:W-:Y:S02]  /*0d30*/  LOP3.LUT R14, R7, 0xff, RZ, 0xc0, !PT ;  /* 0x000000ff070e7812 */ /* 0x000fe400078ec0ff */
[----:B------:R-:W-:-:S03]  /*0d40*/  LOP3.LUT R11, R5, 0xff, RZ, 0xc0, !PT ;  /* 0x000000ff050b7812 */ /* 0x000fc600078ec0ff */
[----:B------:R-:W-:Y:S02]  /*0d50*/  VIADD R9, R14, 0xffffffff ;  /* 0xffffffff0e097836 */ /* 0x000fe40000000000 */
[----:B------:R-:W-:-:S03]  /*0d60*/  VIADD R7, R11, 0xffffffff ;  /* 0xffffffff0b077836 */ /* 0x000fc60000000000 */
[----:B------:R-:W-:-:S04]  /*0d70*/  ISETP.GT.U32.AND P0, PT, R9, 0xfd, PT ;  /* 0x000000fd0900780c */ /* 0x000fc80003f04070 */
[----:B------:R-:W-:-:S13]  /*0d80*/  ISETP.GT.U32.OR P0, PT, R7, 0xfd, P0 ;  /* 0x000000fd0700780c */ /* 0x000fda0000704470 */
[----:B------:R-:W-:Y:S01]  /*0d90*/  @!P0 MOV R5, RZ ;  /* 0x000000ff00058202 */ /* 0x000fe20000000f00 */
[----:B------:R-:W-:Y:S06]  /*0da0*/  @!P0 BRA `(.L_x_29) ;  /* 0x00000000005c8947 */ /* 0x000fec0003800000 */
[----:B------:R-:W-:Y:S02]  /*0db0*/  FSETP.GTU.FTZ.AND P0, PT, |R0|, +INF , PT ;  /* 0x7f8000000000780b */ /* 0x000fe40003f1c200 */
[----:B------:R-:W-:-:S04]  /*0dc0*/  FSETP.GTU.FTZ.AND P1, PT, |R3|, +INF , PT ;  /* 0x7f8000000300780b */ /* 0x000fc80003f3c200 */
[----:B------:R-:W-:-:S13]  /*0dd0*/  PLOP3.LUT P0, PT, P0, P1, PT, 0xf8, 0x8f ;  /* 0x00000000008f781c */ /* 0x000fda0000703f70 */
[----:B------:R-:W-:Y:S05]  /*0de0*/  @P0 BRA `(.L_x_30) ;  /* 0x00000004004c0947 */ /* 0x000fea0003800000 */
[----:B------:R-:W-:-:S13]  /*0df0*/  LOP3.LUT P0, RZ, R3, 0x7fffffff, R0, 0xc8, !PT ;  /* 0x7fffffff03ff7812 */ /* 0x000fda000780c800 */
[----:B------:R-:W-:Y:S05]  /*0e00*/  @!P0 BRA `(.L_x_31) ;  /* 0x00000004003c8947 */ /* 0x000fea0003800000 */
[C---:B------:R-:W-:Y:S02]  /*0e10*/  FSETP.NEU.FTZ.AND P2, PT, |R0|.reuse, +INF , PT ;  /* 0x7f8000000000780b */ /* 0x040fe40003f5d200 */
[----:B------:R-:W-:Y:S02]  /*0e20*/  FSETP.NEU.FTZ.AND P1, PT, |R3|, +INF , PT ;  /* 0x7f8000000300780b */ /* 0x000fe40003f3d200 */
[----:B------:R-:W-:-:S11]  /*0e30*/  FSETP.NEU.FTZ.AND P0, PT, |R0|, +INF , PT ;  /* 0x7f8000000000780b */ /* 0x000fd60003f1d200 */
[----:B------:R-:W-:Y:S05]  /*0e40*/  @!P1 BRA !P2, `(.L_x_31) ;  /* 0x00000004002c9947 */ /* 0x000fea0005000000 */
[----:B------:R-:W-:-:S04]  /*0e50*/  LOP3.LUT P2, RZ, R0, 0x7fffffff, RZ, 0xc0, !PT ;  /* 0x7fffffff00ff7812 */ /* 0x000fc8000784c0ff */
[----:B------:R-:W-:-:S13]  /*0e60*/  PLOP3.LUT P1, PT, P1, P2, PT, 0x2f, 0xf2 ;  /* 0x0000000000f2781c */ /* 0x000fda0000f24577 */
[----:B------:R-:W-:Y:S05]  /*0e70*/  @P1 BRA `(.L_x_32) ;  /* 0x0000000400181947 */ /* 0x000fea0003800000 */
[----:B------:R-:W-:-:S04]  /*0e80*/  LOP3.LUT P1, RZ, R3, 0x7fffffff, RZ, 0xc0, !PT ;  /* 0x7fffffff03ff7812 */ /* 0x000fc8000782c0ff */
[----:B------:R-:W-:-:S13]  /*0e90*/  PLOP3.LUT P0, PT, P0, P1, PT, 0x2f, 0xf2 ;  /* 0x0000000000f2781c */ /* 0x000fda0000702577 */
[----:B------:R-:W-:Y:S05]  /*0ea0*/  @P0 BRA `(.L_x_33) ;  /* 0x0000000400000947 */ /* 0x000fea0003800000 */
[----:B------:R-:W-:Y:S02]  /*0eb0*/  ISETP.GE.AND P0, PT, R7, RZ, PT ;  /* 0x000000ff0700720c */ /* 0x000fe40003f06270 */
[----:B------:R-:W-:-:S11]  /*0ec0*/  ISETP.GE.AND P1, PT, R9, RZ, PT ;  /* 0x000000ff0900720c */ /* 0x000fd60003f26270 */
[----:B------:R-:W-:Y:S02]  /*0ed0*/  @P0 IMAD.MOV.U32 R5, RZ, RZ, RZ ;  /* 0x000000ffff050224 */ /* 0x000fe400078e00ff */
[----:B------:R-:W-:Y:S01]  /*0ee0*/  @!P0 FFMA R0, R0, 1.84467440737095516160e+19, RZ ;  /* 0x5f80000000008823 */ /* 0x000fe200000000ff */
[----:B------:R-:W-:Y:S02]  /*0ef0*/  @!P0 IMAD.MOV.U32 R5, RZ, RZ, -0x40 ;  /* 0xffffffc0ff058424 */ /* 0x000fe400078e00ff */
[----:B------:R-:W-:-:S03]  /*0f00*/  @!P1 FFMA R3, R3, 1.84467440737095516160e+19, RZ ;  /* 0x5f80000003039823 */ /* 0x000fc600000000ff */
[----:B------:R-:W-:-:S07]  /*0f10*/  @!P1 IADD3 R5, PT, PT, R5, 0x40, RZ ;  /* 0x0000004005059810 */ /* 0x000fce0007ffe0ff */
.L_x_29:
[----:B------:R-:W-:Y:S01]  /*0f20*/  LEA R10, R14, 0xc0800000, 0x17 ;  /* 0xc08000000e0a7811 */ /* 0x000fe200078eb8ff */
[----:B------:R-:W-:Y:S04]  /*0f30*/  BSSY.RECONVERGENT B2, `(.L_x_34) ;  /* 0x0000036000027945 */ /* 0x000fe80003800200 */
[----:B------:R-:W-:Y:S02]  /*0f40*/  IMAD.IADD R10, R3, 0x1, -R10 ;  /* 0x00000001030a7824 */ /* 0x000fe400078e0a0a */
[----:B------:R-:W-:Y:S02]  /*0f50*/  VIADD R3, R11, 0xffffff81 ;  /* 0xffffff810b037836 */ /* 0x000fe40000000000 */
[----:B------:R0:W1:Y:S01]  /*0f60*/  MUFU.RCP R7, R10 ;  /* 0x0000000a00077308 */ /* 0x0000620000001000 */
[----:B------:R-:W-:Y:S01]  /*0f70*/  FADD.FTZ R9, -R10, -RZ ;  /* 0x800000ff0a097221 */ /* 0x000fe20000010100 */
[C---:B------:R-:W-:Y:S01]  /*0f80*/  IMAD R0, R3.reuse, -0x800000, R0 ;  /* 0xff80000003007824 */ /* 0x040fe200078e0200 */
[----:B0-----:R-:W-:-:S04]  /*0f90*/  IADD3 R10, PT, PT, R3, 0x7f, -R14 ;  /* 0x0000007f030a7810 */ /* 0x001fc80007ffe80e */
[----:B------:R-:W-:Y:S01]  /*0fa0*/  IADD3 R10, PT, PT, R10, R5, RZ ;  /* 0x000000050a0a7210 */ /* 0x000fe20007ffe0ff */
[----:B-1----:R-:W-:-:S04]  /*0fb0*/  FFMA R12, R7, R9, 1 ;  /* 0x3f800000070c7423 */ /* 0x002fc80000000009 */
[----:B------:R-:W-:-:S04]  /*0fc0*/  FFMA R16, R7, R12, R7 ;  /* 0x0000000c07107223 */ /* 0x000fc80000000007 */
[----:B------:R-:W-:-:S04]  /*0fd0*/  FFMA R7, R0, R16, RZ ;  /* 0x0000001000077223 */ /* 0x000fc800000000ff */
[----:B------:R-:W-:-:S04]  /*0fe0*/  FFMA R12, R9, R7, R0 ;  /* 0x00000007090c7223 */ /* 0x000fc80000000000 */
[----:B------:R-:W-:-:S04]  /*0ff0*/  FFMA R7, R16, R12, R7 ;  /* 0x0000000c10077223 */ /* 0x000fc80000000007 */
[----:B------:R-:W-:-:S04]  /*1000*/  FFMA R12, R9, R7, R0 ;  /* 0x00000007090c7223 */ /* 0x000fc80000000000 */
[----:B------:R-:W-:-:S05]  /*1010*/  FFMA R0, R16, R12, R7 ;  /* 0x0000000c10007223 */ /* 0x000fca0000000007 */
[----:B------:R-:W-:-:S04]  /*1020*/  SHF.R.U32.HI R3, RZ, 0x17, R0 ;  /* 0x00000017ff037819 */ /* 0x000fc80000011600 */
[----:B------:R-:W-:-:S05]  /*1030*/  LOP3.LUT R3, R3, 0xff, RZ, 0xc0, !PT ;  /* 0x000000ff03037812 */ /* 0x000fca00078ec0ff */
[----:B------:R-:W-:-:S04]  /*1040*/  IMAD.IADD R9, R3, 0x1, R10 ;  /* 0x0000000103097824 */ /* 0x000fc800078e020a */
[----:B------:R-:W-:-:S05]  /*1050*/  VIADD R3, R9, 0xffffffff ;  /* 0xffffffff09037836 */ /* 0x000fca0000000000 */
[----:B------:R-:W-:-:S13]  /*1060*/  ISETP.GE.U32.AND P0, PT, R3, 0xfe, PT ;  /* 0x000000fe0300780c */ /* 0x000fda0003f06070 */
[----:B------:R-:W-:Y:S05]  /*1070*/  @!P0 BRA `(.L_x_35) ;  /* 0x0000000000808947 */ /* 0x000fea0003800000 */
[----:B------:R-:W-:-:S13]  /*1080*/  ISETP.GT.AND P0, PT, R9, 0xfe, PT ;  /* 0x000000fe0900780c */ /* 0x000fda0003f04270 */
[----:B------:R-:W-:Y:S05]  /*1090*/  @P0 BRA `(.L_x_36) ;  /* 0x00000000006c0947 */ /* 0x000fea0003800000 */
[----:B------:R-:W-:-:S13]  /*10a0*/  ISETP.GE.AND P0, PT, R9, 0x1, PT ;  /* 0x000000010900780c */ /* 0x000fda0003f06270 */
[----:B------:R-:W-:Y:S05]  /*10b0*/  @P0 BRA `(.L_x_37) ;  /* 0x0000000000740947 */ /* 0x000fea0003800000 */
[----:B------:R-:W-:Y:S02]  /*10c0*/  ISETP.GE.AND P0, PT, R9, -0x18, PT ;  /* 0xffffffe80900780c */ /* 0x000fe40003f06270 */
[----:B------:R-:W-:-:S11]  /*10d0*/  LOP3.LUT R0, R0, 0x80000000, RZ, 0xc0, !PT ;  /* 0x8000000000007812 */ /* 0x000fd600078ec0ff */
[----:B------:R-:W-:Y:S05]  /*10e0*/  @!P0 BRA `(.L_x_37) ;  /* 0x0000000000688947 */ /* 0x000fea0003800000 */
[CCC-:B------:R-:W-:Y:S01]  /*10f0*/  FFMA.RZ R3, R16.reuse, R12.reuse, R7.reuse ;  /* 0x0000000c10037223 */ /* 0x1c0fe2000000c007 */
[CCC-:B------:R-:W-:Y:S01]  /*1100*/  FFMA.RM R10, R16.reuse, R12.reuse, R7.reuse ;  /* 0x0000000c100a7223 */ /* 0x1c0fe20000004007 */
[C---:B------:R-:W-:Y:S02]  /*1110*/  ISETP.NE.AND P2, PT, R9.reuse, RZ, PT ;  /* 0x000000ff0900720c */ /* 0x040fe40003f45270 */
[----:B------:R-:W-:Y:S02]  /*1120*/  ISETP.NE.AND P1, PT, R9, RZ, PT ;  /* 0x000000ff0900720c */ /* 0x000fe40003f25270 */
[----:B------:R-:W-:Y:S01]  /*1130*/  LOP3.LUT R5, R3, 0x7fffff, RZ, 0xc0, !PT ;  /* 0x007fffff03057812 */ /* 0x000fe200078ec0ff */
[----:B------:R-:W-:Y:S01]  /*1140*/  FFMA.RP R3, R16, R12, R7 ;  /* 0x0000000c10037223 */ /* 0x000fe20000008007 */
[----:B------:R-:W-:Y:S01]  /*1150*/  IADD3 R12, PT, PT, R9, 0x20, RZ ;  /* 0x00000020090c7810 */ /* 0x000fe20007ffe0ff */
[----:B------:R-:W-:Y:S01]  /*1160*/  IMAD.MOV R7, RZ, RZ, -R9 ;  /* 0x000000ffff077224 */ /* 0x000fe200078e0a09 */
[----:B------:R-:W-:-:S02]  /*1170*/  LOP3.LUT R5, R5, 0x800000, RZ, 0xfc, !PT ;  /* 0x0080000005057812 */ /* 0x000fc400078efcff */
[----:B------:R-:W-:Y:S02]  /*1180*/  FSETP.NEU.FTZ.AND P0, PT, R3, R10, PT ;  /* 0x0000000a0300720b */ /* 0x000fe40003f1d000 */
[----:B------:R-:W-:Y:S02]  /*1190*/  SHF.L.U32 R12, R5, R12, RZ ;  /* 0x0000000c050c7219 */ /* 0x000fe400000006ff */
[----:B------:R-:W-:Y:S02]  /*11a0*/  SEL R10, R7, RZ, P2 ;  /* 0x000000ff070a7207 */ /* 0x000fe40001000000 */
[----:B------:R-:W-:Y:S02]  /*11b0*/  ISETP.NE.AND P1, PT, R12, RZ, P1 ;  /* 0x000000ff0c00720c */ /* 0x000fe40000f25270 */
[----:B------:R-:W-:Y:S02]  /*11c0*/  SHF.R.U32.HI R10, RZ, R10, R5 ;  /* 0x0000000aff0a7219 */ /* 0x000fe40000011605 */
[----:B------:R-:W-:-:S02]  /*11d0*/  PLOP3.LUT P0, PT, P0, P1, PT, 0xf8, 0x8f ;  /* 0x00000000008f781c */ /* 0x000fc40000703f70 */
[----:B------:R-:W-:Y:S02]  /*11e0*/  SHF.R.U32.HI R12, RZ, 0x1, R10 ;  /* 0x00000001ff0c7819 */ /* 0x000fe4000001160a */
[----:B------:R-:W-:-:S04]  /*11f0*/  SEL R3, RZ, 0x1, !P0 ;  /* 0x00000001ff037807 */ /* 0x000fc80004000000 */
[----:B------:R-:W-:-:S04]  /*1200*/  LOP3.LUT R3, R3, 0x1, R12, 0xf8, !PT ;  /* 0x0000000103037812 */ /* 0x000fc800078ef80c */
[----:B------:R-:W-:-:S05]  /*1210*/  LOP3.LUT R3, R3, R10, RZ, 0xc0, !PT ;  /* 0x0000000a03037212 */ /* 0x000fca00078ec0ff */
[----:B------:R-:W-:-:S05]  /*1220*/  IMAD.IADD R3, R12, 0x1, R3 ;  /* 0x000000010c037824 */ /* 0x000fca00078e0203 */
[----:B------:R-:W-:Y:S01]  /*1230*/  LOP3.LUT R0, R3, R0, RZ, 0xfc, !PT ;  /* 0x0000000003007212 */ /* 0x000fe200078efcff */
[----:B------:R-:W-:Y:S06]  /*1240*/  BRA `(.L_x_37) ;  /* 0x0000000000107947 */ /* 0x000fec0003800000 */
.L_x_36:
[----:B------:R-:W-:-:S04]  /*1250*/  LOP3.LUT R0, R0, 0x80000000, RZ, 0xc0, !PT ;  /* 0x8000000000007812 */ /* 0x000fc800078ec0ff */
[----:B------:R-:W-:Y:S01]  /*1260*/  LOP3.LUT R0, R0, 0x7f800000, RZ, 0xfc, !PT ;  /* 0x7f80000000007812 */ /* 0x000fe200078efcff */
[----:B------:R-:W-:Y:S06]  /*1270*/  BRA `(.L_x_37) ;  /* 0x0000000000047947 */ /* 0x000fec0003800000 */
.L_x_35:
[----:B------:R-:W-:-:S07]  /*1280*/  LEA R0, R10, R0, 0x17 ;  /* 0x000000000a007211 */ /* 0x000fce00078eb8ff */
.L_x_37:
[----:B------:R-:W-:Y:S05]  /*1290*/  BSYNC.RECONVERGENT B2 ;  /* 0x0000000000027941 */ /* 0x000fea0003800200 */
.L_x_34:
[----:B------:R-:W-:Y:S05]  /*12a0*/  BRA `(.L_x_38) ;  /* 0x0000000000207947 */ /* 0x000fea0003800000 */
.L_x_33:
[----:B------:R-:W-:-:S04]  /*12b0*/  LOP3.LUT R0, R3, 0x80000000, R0, 0x48, !PT ;  /* 0x8000000003007812 */ /* 0x000fc800078e4800 */
[----:B------:R-:W-:Y:S01]  /*12c0*/  LOP3.LUT R0, R0, 0x7f800000, RZ, 0xfc, !PT ;  /* 0x7f80000000007812 */ /* 0x000fe200078efcff */
[----:B------:R-:W-:Y:S06]  /*12d0*/  BRA `(.L_x_38) ;  /* 0x0000000000147947 */ /* 0x000fec0003800000 */
.L_x_32:
[----:B------:R-:W-:Y:S01]  /*12e0*/  LOP3.LUT R0, R3, 0x80000000, R0, 0x48, !PT ;  /* 0x8000000003007812 */ /* 0x000fe200078e4800 */
[----:B------:R-:W-:Y:S06]  /*12f0*/  BRA `(.L_x_38) ;  /* 0x00000000000c7947 */ /* 0x000fec0003800000 */
.L_x_31:
[----:B------:R-:W0:Y:S01]  /*1300*/  MUFU.RSQ R0, -QNAN ;  /* 0xffc0000000007908 */ /* 0x000e220000001400 */
[----:B------:R-:W-:Y:S05]  /*1310*/  BRA `(.L_x_38) ;  /* 0x0000000000047947 */ /* 0x000fea0003800000 */
.L_x_30:
[----:B------:R-:W-:-:S07]  /*1320*/  FADD.FTZ R0, R0, R3 ;  /* 0x0000000300007221 */ /* 0x000fce0000010000 */
.L_x_38:
[----:B------:R-:W-:Y:S05]  /*1330*/  BSYNC.RECONVERGENT B1 ;  /* 0x0000000000017941 */ /* 0x000fea0003800200 */
.L_x_28:
[----:B------:R-:W-:Y:S02]  /*1340*/  HFMA2 R7, -RZ, RZ, 0, 0 ;  /* 0x00000000ff077431 */ /* 0x000fe400000001ff */
[----:B0-----:R-:W-:Y:S02]  /*1350*/  IMAD.MOV.U32 R3, RZ, RZ, R0 ;  /* 0x000000ffff037224 */ /* 0x001fe400078e0000 */
[----:B------:R-:W-:Y:S05]  /*1360*/  RET.REL.NODEC R6 `(_Z18parallelCalculatorPfS_i) ;  /* 0xffffffec06247950 */ /* 0x000fea0003c3ffff */
.L_x_39:
[----:B------:R-:W-:-:S00]  /*1370*/  BRA `(.L_x_39) ;  /* 0xfffffffc00fc7947 */ /* 0x000fc0000383ffff */
[----:B------:R-:W-:-:S00]  /*1380*/  NOP ;  /* 0x0000000000007918 */ /* 0x000fc00000000000 */
[----:B------:R-:W-:-:S00]  /*1390*/  NOP ;  /* 0x0000000000007918 */ /* 0x000fc00000000000 */
[----:B------:R-:W-:-:S00]  /*13a0*/  NOP ;  /* 0x0000000000007918 */ /* 0x000fc00000000000 */
[----:B------:R-:W-:-:S00]  /*13b0*/  NOP ;  /* 0x0000000000007918 */ /* 0x000fc00000000000 */
[----:B------:R-:W-:-:S00]  /*13c0*/  NOP ;  /* 0x0000000000007918 */ /* 0x000fc00000000000 */
[----:B------:R-:W-:-:S00]  /*13d0*/  NOP ;  /* 0x0000000000007918 */ /* 0x000fc00000000000 */
[----:B------:R-:W-:-:S00]  /*13e0*/  NOP ;  /* 0x0000000000007918 */ /* 0x000fc00000000000 */
[----:B------:R-:W-:-:S00]  /*13f0*/  NOP ;  /* 0x0000000000007918 */ /* 0x000fc00000000000 */
.L_x_64:


//--------------------- .nv.shared.reserved.0     --------------------------
	.section	.nv.shared.reserved.0,"aw",@nobits
	.weak		__nv_reservedSMEM_offset_0_alias
	.size		__nv_reservedSMEM_offset_0_alias, 0, 64
	.other		__nv_reservedSMEM_offset_0_alias,@"STO_CUDA_RESERVED_SHARED STV_DEFAULT"
__nv_reservedSMEM_offset_0_alias:
	.zero		0
	.zero		64


//--------------------- .nv.constant0._Z18parallelCalculatorPfS_i --------------------------
	.section	.nv.constant0._Z18parallelCalculatorPfS_i,"a",@progbits
	.sectionflags	@""
	.align	4
.nv.constant0._Z18parallelCalculatorPfS_i:
	.zero		916


//--------------------- SYMBOLS --------------------------

	.type		.nv.reservedSmem.offset0,@object
	.size		.nv.reservedSmem.offset0,0x4
